//
// Generated by NVIDIA NVVM Compiler
//
// Compiler Build ID: CL-36424714
// Cuda compilation tools, release 13.0, V13.0.88
// Based on NVVM 20.0.0
//

.version 9.0
.target sm_100
.address_size 64

	// .globl	_Z10dataKernelPi
.global .align 8 .u64 stop_kernel;
.global .align 8 .u64 request_read;
.global .align 8 .u64 ready_to_read;
.global .align 8 .u64 read_complete;

.visible .entry _Z10dataKernelPi(
	.param .u64 .ptr .align 1 _Z10dataKernelPi_param_0
)
{
	.reg .b32 	%r<2>;
	.reg .b64 	%rd<3>;

	ld.param.u64 	%rd1, [_Z10dataKernelPi_param_0];
	cvta.to.global.u64 	%rd2, %rd1;
	mov.b32 	%r1, 3;
	st.global.u32 	[%rd2], %r1;
	ret;

}
	// .globl	_Z13monitorKernelPiS_
.visible .entry _Z13monitorKernelPiS_(
	.param .u64 .ptr .align 1 _Z13monitorKernelPiS__param_0,
	.param .u64 .ptr .align 1 _Z13monitorKernelPiS__param_1
)
{
	.reg .pred 	%p<2>;
	.reg .b16 	%rs<5>;
	.reg .b32 	%r<2>;
	.reg .b64 	%rd<13>;

	ld.param.u64 	%rd2, [_Z13monitorKernelPiS__param_0];
	ld.param.u64 	%rd3, [_Z13monitorKernelPiS__param_1];
	ld.global.u64 	%rd4, [request_read];
	cvta.to.global.u64 	%rd5, %rd4;
	mov.b16 	%rs1, 1;
	st.volatile.global.u8 	[%rd5], %rs1;
	ld.global.u64 	%rd6, [ready_to_read];
	cvta.to.global.u64 	%rd1, %rd6;
$L__BB1_1:
	ld.volatile.global.u8 	%rs2, [%rd1];
	setp.eq.s16 	%p1, %rs2, 0;
	@%p1 bra 	$L__BB1_1;
	cvta.to.global.u64 	%rd7, %rd3;
	cvta.to.global.u64 	%rd8, %rd2;
	ld.global.u32 	%r1, [%rd7];
	st.global.u32 	[%rd8], %r1;
	ld.global.u64 	%rd9, [read_complete];
	cvta.to.global.u64 	%rd10, %rd9;
	mov.b16 	%rs3, 1;
	st.volatile.global.u8 	[%rd10], %rs3;
	ld.global.u64 	%rd11, [ready_to_read];
	cvta.to.global.u64 	%rd12, %rd11;
	mov.b16 	%rs4, 0;
	st.volatile.global.u8 	[%rd12], %rs4;
	ret;

}


// ===== COMPILED SASS (sm_100) =====

	.target	sm_100

	.elftype	@"ET_EXEC"


//--------------------- .note.nv.tkinfo           --------------------------
	.section	.note.nv.tkinfo,"",@"SHT_NOTE"
	.sectionflags	@"SHF_NOTE_NV_TKINFO"
	.tkinfo
        /*0018*/ 	.word	0x00000002
        /*0030*/ 	.string	""
        /*0030*/ 	.string	"ptxas"
        /*0030*/ 	.string	"Cuda compilation tools, release 13.0, V13.0.88"
        /*0030*/ 	.string	"Build cuda_13.0.r13.0/compiler.36424714_0"
        /*0030*/ 	.string	"-arch sm_100 -m 64 "



//--------------------- .note.nv.cuinfo           --------------------------
	.section	.note.nv.cuinfo,"",@"SHT_NOTE"
	.sectionflags	@"SHF_NOTE_NV_CUINFO"
        /*0018*/ 	.short	0x0002
        /*001a*/ 	.short	0x0064
        /*001c*/ 	.short	0x0082
	.zero		2


//--------------------- .nv.info                  --------------------------
	.section	.nv.info,"",@"SHT_CUDA_INFO"
	.align	4


	//----- nvinfo : EIATTR_REGCOUNT
	.align		4
        /*0000*/ 	.byte	0x04, 0x2f
        /*0002*/ 	.short	(.L_5 - .L_4)
	.align		4
.L_4:
        /*0004*/ 	.word	index@(_Z10dataKernelPi)
        /*0008*/ 	.word	0x00000008


	//----- nvinfo : EIATTR_FRAME_SIZE
	.align		4
.L_5:
        /*000c*/ 	.byte	0x04, 0x11
        /*000e*/ 	.short	(.L_7 - .L_6)
	.align		4
.L_6:
        /*0010*/ 	.word	index@(_Z10dataKernelPi)
        /*0014*/ 	.word	0x00000000


	//----- nvinfo : EIATTR_REGCOUNT
	.align		4
.L_7:
        /*0018*/ 	.byte	0x04, 0x2f
        /*001a*/ 	.short	(.L_9 - .L_8)
	.align		4
.L_8:
        /*001c*/ 	.word	index@(_Z13monitorKernelPiS_)
        /*0020*/ 	.word	0x0000000c


	//----- nvinfo : EIATTR_FRAME_SIZE
	.align		4
.L_9:
        /*0024*/ 	.byte	0x04, 0x11
        /*0026*/ 	.short	(.L_11 - .L_10)
	.align		4
.L_10:
        /*0028*/ 	.word	index@(_Z13monitorKernelPiS_)
        /*002c*/ 	.word	0x00000000


	//----- nvinfo : EIATTR_MIN_STACK_SIZE
	.align		4
.L_11:
        /*0030*/ 	.byte	0x04, 0x12
        /*0032*/ 	.short	(.L_13 - .L_12)
	.align		4
.L_12:
        /*0034*/ 	.word	index@(_Z13monitorKernelPiS_)
        /*0038*/ 	.word	0x00000000


	//----- nvinfo : EIATTR_MIN_STACK_SIZE
	.align		4
.L_13:
        /*003c*/ 	.byte	0x04, 0x12
        /*003e*/ 	.short	(.L_15 - .L_14)
	.align		4
.L_14:
        /*0040*/ 	.word	index@(_Z10dataKernelPi)
        /*0044*/ 	.word	0x00000000
.L_15:


//--------------------- .nv.compat                --------------------------
	.section	.nv.compat,"",@"SHT_CUDA_COMPAT_INFO"
	.align	4
        /*0000*/ 	.byte	0x02, 0x09, 0x00, 0x00, 0x02, 0x02, 0x01, 0x00, 0x02, 0x05, 0x05, 0x00, 0x03, 0x07, 0x01, 0x01
        /*0010*/ 	.byte	0x02, 0x03, 0x00, 0x00, 0x02, 0x06, 0x01, 0x00, 0x04, 0x0b, 0x08, 0x00, 0x09, 0x00, 0x00, 0x00
        /*0020*/ 	.byte	0x00, 0x00, 0x00, 0x00


//--------------------- .nv.info._Z13monitorKernelPiS_ --------------------------
	.section	.nv.info._Z13monitorKernelPiS_,"",@"SHT_CUDA_INFO"
	.sectionflags	@""
	.align	4


	//----- nvinfo : EIATTR_CUDA_API_VERSION
	.align		4
        /*0000*/ 	.byte	0x04, 0x37
        /*0002*/ 	.short	(.L_17 - .L_16)
.L_16:
        /*0004*/ 	.word	0x00000082


	//----- nvinfo : EIATTR_KPARAM_INFO
	.align		4
.L_17:
        /*0008*/ 	.byte	0x04, 0x17
        /*000a*/ 	.short	(.L_19 - .L_18)
.L_18:
        /*000c*/ 	.word	0x00000000
        /*0010*/ 	.short	0x0001
        /*0012*/ 	.short	0x0008
        /*0014*/ 	.byte	0x00, 0xf5, 0x21, 0x00


	//----- nvinfo : EIATTR_KPARAM_INFO
	.align		4
.L_19:
        /*0018*/ 	.byte	0x04, 0x17
        /*001a*/ 	.short	(.L_21 - .L_20)
.L_20:
        /*001c*/ 	.word	0x00000000
        /*0020*/ 	.short	0x0000
        /*0022*/ 	.short	0x0000
        /*0024*/ 	.byte	0x00, 0xf5, 0x21, 0x00


	//----- nvinfo : EIATTR_SPARSE_MMA_MASK
	.align		4
.L_21:
        /*0028*/ 	.byte	0x03, 0x50
        /*002a*/ 	.short	0x0000


	//----- nvinfo : EIATTR_MAXREG_COUNT
	.align		4
        /*002c*/ 	.byte	0x03, 0x1b
        /*002e*/ 	.short	0x00ff


	//----- nvinfo : EIATTR_MERCURY_ISA_VERSION
	.align		4
        /*0030*/ 	.byte	0x03, 0x5f
        /*0032*/ 	.short	0x0101


	//----- nvinfo : EIATTR_VRC_CTA_INIT_COUNT
	.align		4
        /*0034*/ 	.byte	0x02, 0x4a
	.zero		1
	.zero		1


	//----- nvinfo : EIATTR_EXIT_INSTR_OFFSETS
	.align		4
        /*0038*/ 	.byte	0x04, 0x1c
        /*003a*/ 	.short	(.L_23 - .L_22)


	//   ....[0]....
.L_22:
        /*003c*/ 	.word	0x00000140


	//----- nvinfo : EIATTR_CBANK_PARAM_SIZE
	.align		4
.L_23:
        /*0040*/ 	.byte	0x03, 0x19
        /*0042*/ 	.short	0x0010


	//----- nvinfo : EIATTR_PARAM_CBANK
	.align		4
        /*0044*/ 	.byte	0x04, 0x0a
        /*0046*/ 	.short	(.L_25 - .L_24)
	.align		4
.L_24:
        /*0048*/ 	.word	index@(.nv.constant0._Z13monitorKernelPiS_)
        /*004c*/ 	.short	0x0380
        /*004e*/ 	.short	0x0010


	//----- nvinfo : EIATTR_SW_WAR
	.align		4
.L_25:
        /*0050*/ 	.byte	0x04, 0x36
        /*0052*/ 	.short	(.L_27 - .L_26)
.L_26:
        /*0054*/ 	.word	0x00000008
.L_27:


//--------------------- .nv.info._Z10dataKernelPi --------------------------
	.section	.nv.info._Z10dataKernelPi,"",@"SHT_CUDA_INFO"
	.sectionflags	@""
	.align	4


	//----- nvinfo : EIATTR_CUDA_API_VERSION
	.align		4
        /*0000*/ 	.byte	0x04, 0x37
        /*0002*/ 	.short	(.L_29 - .L_28)
.L_28:
        /*0004*/ 	.word	0x00000082


	//----- nvinfo : EIATTR_KPARAM_INFO
	.align		4
.L_29:
        /*0008*/ 	.byte	0x04, 0x17
        /*000a*/ 	.short	(.L_31 - .L_30)
.L_30:
        /*000c*/ 	.word	0x00000000
        /*0010*/ 	.short	0x0000
        /*0012*/ 	.short	0x0000
        /*0014*/ 	.byte	0x00, 0xf5, 0x21, 0x00


	//----- nvinfo : EIATTR_SPARSE_MMA_MASK
	.align		4
.L_31:
        /*0018*/ 	.byte	0x03, 0x50
        /*001a*/ 	.short	0x0000


	//----- nvinfo : EIATTR_MAXREG_COUNT
	.align		4
        /*001c*/ 	.byte	0x03, 0x1b
        /*001e*/ 	.short	0x00ff


	//----- nvinfo : EIATTR_MERCURY_ISA_VERSION
	.align		4
        /*0020*/ 	.byte	0x03, 0x5f
        /*0022*/ 	.short	0x0101


	//----- nvinfo : EIATTR_VRC_CTA_INIT_COUNT
	.align		4
        /*0024*/ 	.byte	0x02, 0x4a
	.zero		1
	.zero		1


	//----- nvinfo : EIATTR_EXIT_INSTR_OFFSETS
	.align		4
        /*0028*/ 	.byte	0x04, 0x1c
        /*002a*/ 	.short	(.L_33 - .L_32)


	//   ....[0]....
.L_32:
        /*002c*/ 	.word	0x00000050


	//----- nvinfo : EIATTR_CBANK_PARAM_SIZE
	.align		4
.L_33:
        /*0030*/ 	.byte	0x03, 0x19
        /*0032*/ 	.short	0x0008


	//----- nvinfo : EIATTR_PARAM_CBANK
	.align		4
        /*0034*/ 	.byte	0x04, 0x0a
        /*0036*/ 	.short	(.L_35 - .L_34)
	.align		4
.L_34:
        /*0038*/ 	.word	index@(.nv.constant0._Z10dataKernelPi)
        /*003c*/ 	.short	0x0380
        /*003e*/ 	.short	0x0008


	//----- nvinfo : EIATTR_SW_WAR
	.align		4
.L_35:
        /*0040*/ 	.byte	0x04, 0x36
        /*0042*/ 	.short	(.L_37 - .L_36)
.L_36:
        /*0044*/ 	.word	0x00000008
.L_37:


//--------------------- .nv.callgraph             --------------------------
	.section	.nv.callgraph,"",@"SHT_CUDA_CALLGRAPH"
	.align	4
	.sectionentsize	8
	.align		4
        /*0000*/ 	.word	0x00000000
	.align		4
        /*0004*/ 	.word	0xffffffff
	.align		4
        /*0008*/ 	.word	0x00000000
	.align		4
        /*000c*/ 	.word	0xfffffffe
	.align		4
        /*0010*/ 	.word	0x00000000
	.align		4
        /*0014*/ 	.word	0xfffffffd
	.align		4
        /*0018*/ 	.word	0x00000000
	.align		4
        /*001c*/ 	.word	0xfffffffc


//--------------------- .nv.constant4             --------------------------
	.section	.nv.constant4,"a",@progbits
	.align	8
	.align		8
.nv.constant4:
        /*0000*/ 	.dword	stop_kernel
	.align		8
        /*0008*/ 	.dword	request_read
	.align		8
        /*0010*/ 	.dword	ready_to_read
	.align		8
        /*0018*/ 	.dword	read_complete


//--------------------- .text._Z13monitorKernelPiS_ --------------------------
	.section	.text._Z13monitorKernelPiS_,"ax",@progbits
	.align	128
        .global         _Z13monitorKernelPiS_
        .type           _Z13monitorKernelPiS_,@function
        .size           _Z13monitorKernelPiS_,(.L_x_3 - _Z13monitorKernelPiS_)
        .other          _Z13monitorKernelPiS_,@"STO_CUDA_ENTRY STV_DEFAULT"
_Z13monitorKernelPiS_:
.text._Z13monitorKernelPiS_:
[----:B------:R-:W-:Y:S08]  /*0000*/  LDC R1, c[0x0][0x37c] ;  /* 0x0000df00ff017b82 */ /* 0x000ff00000000800 */
[----:B------:R-:W0:Y:S01]  /*0010*/  LDC.64 R2, c[0x4][0x8] ;  /* 0x01000200ff027b82 */ /* 0x000e220000000a00 */
[----:B------:R-:W0:Y:S02]  /*0020*/  LDCU.64 UR4, c[0x0][0x358] ;  /* 0x00006b00ff0477ac */ /* 0x000e240008000a00 */
[----:B0-----:R-:W2:Y:S05]  /*0030*/  LDG.E.64 R2, desc[UR4][R2.64] ;  /* 0x0000000402027981 */ /* 0x001eaa000c1e1b00 */
[----:B------:R-:W0:Y:S01]  /*0040*/  LDC.64 R4, c[0x4][0x10] ;  /* 0x01000400ff047b82 */ /* 0x000e220000000a00 */
[----:B------:R-:W-:-:S05]  /*0050*/  HFMA2 R0, -RZ, RZ, 0, 5.9604644775390625e-08 ;  /* 0x00000001ff007431 */ /* 0x000fca00000001ff */
[----:B--2---:R1:W-:Y:S04]  /*0060*/  STG.E.U8.STRONG.SYS desc[UR4][R2.64], R0 ;  /* 0x0000000002007986 */ /* 0x0043e8000c115104 */
[----:B0-----:R1:W5:Y:S02]  /*0070*/  LDG.E.64 R6, desc[UR4][R4.64] ;  /* 0x0000000404067981 */ /* 0x001364000c1e1b00 */
.L_x_0:
[----:B-1---5:R-:W2:Y:S02]  /*0080*/  LDG.E.U8.STRONG.SYS R2, desc[UR4][R6.64] ;  /* 0x0000000406027981 */ /* 0x022ea4000c1f5100 */
[----:B--2---:R-:W-:-:S13]  /*0090*/  ISETP.NE.AND P0, PT, R2, RZ, PT ;  /* 0x000000ff0200720c */ /* 0x004fda0003f05270 */
[----:B------:R-:W-:Y:S05]  /*00a0*/  @!P0 BRA `(.L_x_0) ;  /* 0xfffffffc00f48947 */ /* 0x000fea000383ffff */
[----:B------:R-:W0:Y:S02]  /*00b0*/  LDC.64 R2, c[0x0][0x388] ;  /* 0x0000e200ff027b82 */ /* 0x000e240000000a00 */
[----:B0-----:R-:W2:Y:S06]  /*00c0*/  LDG.E R3, desc[UR4][R2.64] ;  /* 0x0000000402037981 */ /* 0x001eac000c1e1900 */
[----:B------:R-:W2:Y:S08]  /*00d0*/  LDC.64 R6, c[0x0][0x380] ;  /* 0x0000e000ff067b82 */ /* 0x000eb00000000a00 */
[----:B------:R-:W0:Y:S01]  /*00e0*/  LDC.64 R8, c[0x4][0x18] ;  /* 0x01000600ff087b82 */ /* 0x000e220000000a00 */
[----:B--2---:R-:W-:Y:S04]  /*00f0*/  STG.E desc[UR4][R6.64], R3 ;  /* 0x0000000306007986 */ /* 0x004fe8000c101904 */
[----:B0-----:R-:W2:Y:S04]  /*0100*/  LDG.E.64 R8, desc[UR4][R8.64] ;  /* 0x0000000408087981 */ /* 0x001ea8000c1e1b00 */
[----:B--2---:R-:W-:Y:S04]  /*0110*/  STG.E.U8.STRONG.SYS desc[UR4][R8.64], R0 ;  /* 0x0000000008007986 */ /* 0x004fe8000c115104 */
[----:B------:R-:W2:Y:S04]  /*0120*/  LDG.E.64 R4, desc[UR4][R4.64] ;  /* 0x0000000404047981 */ /* 0x000ea8000c1e1b00 */
[----:B--2---:R-:W-:Y:S01]  /*0130*/  STG.E.U8.STRONG.SYS desc[UR4][R4.64], RZ ;  /* 0x000000ff04007986 */ /* 0x004fe2000c115104 */
[----:B------:R-:W-:Y:S05]  /*0140*/  EXIT ;  /* 0x000000000000794d */ /* 0x000fea0003800000 */
.L_x_1:
[----:B------:R-:W-:-:S00]  /*0150*/  BRA `(.L_x_1) ;  /* 0xfffffffc00fc7947 */ /* 0x000fc0000383ffff */
[----:B------:R-:W-:-:S00]  /*0160*/  NOP ;  /* 0x0000000000007918 */ /* 0x000fc00000000000 */
        /* <DEDUP_REMOVED lines=9> */
.L_x_3:


//--------------------- .text._Z10dataKernelPi    --------------------------
	.section	.text._Z10dataKernelPi,"ax",@progbits
	.align	128
        .global         _Z10dataKernelPi
        .type           _Z10dataKernelPi,@function
        .size           _Z10dataKernelPi,(.L_x_4 - _Z10dataKernelPi)
        .other          _Z10dataKernelPi,@"STO_CUDA_ENTRY STV_DEFAULT"
_Z10dataKernelPi:
.text._Z10dataKernelPi:
[----:B------:R-:W-:Y:S08]  /*0000*/  LDC R1, c[0x0][0x37c] ;  /* 0x0000df00ff017b82 */ /* 0x000ff00000000800 */
[----:B------:R-:W0:Y:S01]  /*0010*/  LDC.64 R2, c[0x0][0x380] ;  /* 0x0000e000ff027b82 */ /* 0x000e220000000a00 */
[----:B------:R-:W0:Y:S01]  /*0020*/  LDCU.64 UR4, c[0x0][0x358] ;  /* 0x00006b00ff0477ac */ /* 0x000e220008000a00 */
[----:B------:R-:W-:-:S05]  /*0030*/  HFMA2 R5, -RZ, RZ, 0, 1.78813934326171875e-07 ;  /* 0x00000003ff057431 */ /* 0x000fca00000001ff */
[----:B0-----:R-:W-:Y:S01]  /*0040*/  STG.E desc[UR4][R2.64], R5 ;  /* 0x0000000502007986 */ /* 0x001fe2000c101904 */
[----:B------:R-:W-:Y:S05]  /*0050*/  EXIT ;  /* 0x000000000000794d */ /* 0x000fea0003800000 */
.L_x_2:
        /* <DEDUP_REMOVED lines=10> */
.L_x_4:


//--------------------- .nv.shared.reserved.0     --------------------------
	.section	.nv.shared.reserved.0,"aw",@nobits
	.weak		__nv_reservedSMEM_offset_0_alias
	.size		__nv_reservedSMEM_offset_0_alias, 0, 64
	.other		__nv_reservedSMEM_offset_0_alias,@"STO_CUDA_RESERVED_SHARED STV_DEFAULT"
__nv_reservedSMEM_offset_0_alias:
	.zero		0
	.zero		64


//--------------------- .nv.global                --------------------------
	.section	.nv.global,"aw",@nobits
	.align	8
.nv.global:
	.type		ready_to_read,@object
	.size		ready_to_read,(stop_kernel - ready_to_read)
ready_to_read:
	.zero		8
	.type		stop_kernel,@object
	.size		stop_kernel,(read_complete - stop_kernel)
stop_kernel:
	.zero		8
	.type		read_complete,@object
	.size		read_complete,(request_read - read_complete)
read_complete:
	.zero		8
	.type		request_read,@object
	.size		request_read,(.L_1 - request_read)
request_read:
	.zero		8
.L_1:


//--------------------- .nv.constant0._Z13monitorKernelPiS_ --------------------------
	.section	.nv.constant0._Z13monitorKernelPiS_,"a",@progbits
	.sectionflags	@""
	.align	4
.nv.constant0._Z13monitorKernelPiS_:
	.zero		912


//--------------------- .nv.constant0._Z10dataKernelPi --------------------------
	.section	.nv.constant0._Z10dataKernelPi,"a",@progbits
	.sectionflags	@""
	.align	4
.nv.constant0._Z10dataKernelPi:
	.zero		904


//--------------------- SYMBOLS --------------------------

	.type		.nv.reservedSmem.offset0,@object
	.size		.nv.reservedSmem.offset0,0x4
